	.headerflags	@"EF_CUDA_TEXMODE_UNIFIED EF_CUDA_64BIT_ADDRESS EF_CUDA_ACCELERATORS EF_CUDA_SM90 EF_CUDA_VIRTUAL_SM(EF_CUDA_SM90)"
	.elftype	@"ET_EXEC"


//--------------------- .nv.info                  --------------------------
	.section	.nv.info,"",@"SHT_CUDA_INFO"
	.align	4


	//----- nvinfo : EIATTR_REGCOUNT
	.align		4
        /*0000*/ 	.byte	0x04, 0x2f
        /*0002*/ 	.short	(.L_3 - .L_2)
	.align		4
.L_2:
        /*0004*/ 	.word	index@(triton_poi_fused_cat_6)
        /*0008*/ 	.word	0x00000030


	//----- nvinfo : EIATTR_MIN_STACK_SIZE
	.align		4
.L_3:
        /*000c*/ 	.byte	0x04, 0x12
        /*000e*/ 	.short	(.L_5 - .L_4)
	.align		4
.L_4:
        /*0010*/ 	.word	index@(triton_poi_fused_cat_6)
        /*0014*/ 	.word	0x00000000


	//----- nvinfo : EIATTR_FRAME_SIZE
	.align		4
.L_5:
        /*0018*/ 	.byte	0x04, 0x11
        /*001a*/ 	.short	(.L_7 - .L_6)
	.align		4
.L_6:
        /*001c*/ 	.word	index@(triton_poi_fused_cat_6)
        /*0020*/ 	.word	0x00000000


	//----- nvinfo : EIATTR_MIN_STACK_SIZE
	.align		4
.L_7:
        /*0024*/ 	.byte	0x04, 0x12
        /*0026*/ 	.short	(.L_9 - .L_8)
	.align		4
.L_8:
        /*0028*/ 	.word	index@(triton_poi_fused_cat_6)
        /*002c*/ 	.word	0x00000000
.L_9:


//--------------------- .nv.info.triton_poi_fused_cat_6 --------------------------
	.section	.nv.info.triton_poi_fused_cat_6,"",@"SHT_CUDA_INFO"
	.sectionflags	@""
	.align	4


	//----- nvinfo : EIATTR_CUDA_API_VERSION
	.align		4
        /*0000*/ 	.byte	0x04, 0x37
        /*0002*/ 	.short	(.L_11 - .L_10)
.L_10:
        /*0004*/ 	.word	0x0000007c


	//----- nvinfo : EIATTR_KPARAM_INFO
	.align		4
.L_11:
        /*0008*/ 	.byte	0x04, 0x17
        /*000a*/ 	.short	(.L_13 - .L_12)
.L_12:
        /*000c*/ 	.word	0x00000000
        /*0010*/ 	.short	0x0015
        /*0012*/ 	.short	0x00a8
        /*0014*/ 	.byte	0x00, 0xf0, 0x11, 0x00


	//----- nvinfo : EIATTR_KPARAM_INFO
	.align		4
.L_13:
        /*0018*/ 	.byte	0x04, 0x17
        /*001a*/ 	.short	(.L_15 - .L_14)
.L_14:
        /*001c*/ 	.word	0x00000000
        /*0020*/ 	.short	0x0014
        /*0022*/ 	.short	0x00a0
        /*0024*/ 	.byte	0x00, 0xf4, 0x21, 0x00


	//----- nvinfo : EIATTR_KPARAM_INFO
	.align		4
.L_15:
        /*0028*/ 	.byte	0x04, 0x17
        /*002a*/ 	.short	(.L_17 - .L_16)
.L_16:
        /*002c*/ 	.word	0x00000000
        /*0030*/ 	.short	0x0013
        /*0032*/ 	.short	0x0098
        /*0034*/ 	.byte	0x00, 0xf4, 0x21, 0x00


	//----- nvinfo : EIATTR_KPARAM_INFO
	.align		4
.L_17:
        /*0038*/ 	.byte	0x04, 0x17
        /*003a*/ 	.short	(.L_19 - .L_18)
.L_18:
        /*003c*/ 	.word	0x00000000
        /*0040*/ 	.short	0x0012
        /*0042*/ 	.short	0x0090
        /*0044*/ 	.byte	0x00, 0xf4, 0x21, 0x00


	//----- nvinfo : EIATTR_KPARAM_INFO
	.align		4
.L_19:
        /*0048*/ 	.byte	0x04, 0x17
        /*004a*/ 	.short	(.L_21 - .L_20)
.L_20:
        /*004c*/ 	.word	0x00000000
        /*0050*/ 	.short	0x0011
        /*0052*/ 	.short	0x0088
        /*0054*/ 	.byte	0x00, 0xf4, 0x21, 0x00


	//----- nvinfo : EIATTR_KPARAM_INFO
	.align		4
.L_21:
        /*0058*/ 	.byte	0x04, 0x17
        /*005a*/ 	.short	(.L_23 - .L_22)
.L_22:
        /*005c*/ 	.word	0x00000000
        /*0060*/ 	.short	0x0010
        /*0062*/ 	.short	0x0080
        /*0064*/ 	.byte	0x00, 0xf4, 0x21, 0x00


	//----- nvinfo : EIATTR_KPARAM_INFO
	.align		4
.L_23:
        /*0068*/ 	.byte	0x04, 0x17
        /*006a*/ 	.short	(.L_25 - .L_24)
.L_24:
        /*006c*/ 	.word	0x00000000
        /*0070*/ 	.short	0x000f
        /*0072*/ 	.short	0x0078
        /*0074*/ 	.byte	0x00, 0xf4, 0x21, 0x00


	//----- nvinfo : EIATTR_KPARAM_INFO
	.align		4
.L_25:
        /*0078*/ 	.byte	0x04, 0x17
        /*007a*/ 	.short	(.L_27 - .L_26)
.L_26:
        /*007c*/ 	.word	0x00000000
        /*0080*/ 	.short	0x000e
        /*0082*/ 	.short	0x0070
        /*0084*/ 	.byte	0x00, 0xf4, 0x21, 0x00


	//----- nvinfo : EIATTR_KPARAM_INFO
	.align		4
.L_27:
        /*0088*/ 	.byte	0x04, 0x17
        /*008a*/ 	.short	(.L_29 - .L_28)
.L_28:
        /*008c*/ 	.word	0x00000000
        /*0090*/ 	.short	0x000d
        /*0092*/ 	.short	0x0068
        /*0094*/ 	.byte	0x00, 0xf4, 0x21, 0x00


	//----- nvinfo : EIATTR_KPARAM_INFO
	.align		4
.L_29:
        /*0098*/ 	.byte	0x04, 0x17
        /*009a*/ 	.short	(.L_31 - .L_30)
.L_30:
        /*009c*/ 	.word	0x00000000
        /*00a0*/ 	.short	0x000c
        /*00a2*/ 	.short	0x0060
        /*00a4*/ 	.byte	0x00, 0xf4, 0x21, 0x00


	//----- nvinfo : EIATTR_KPARAM_INFO
	.align		4
.L_31:
        /*00a8*/ 	.byte	0x04, 0x17
        /*00aa*/ 	.short	(.L_33 - .L_32)
.L_32:
        /*00ac*/ 	.word	0x00000000
        /*00b0*/ 	.short	0x000b
        /*00b2*/ 	.short	0x0058
        /*00b4*/ 	.byte	0x00, 0xf4, 0x21, 0x00


	//----- nvinfo : EIATTR_KPARAM_INFO
	.align		4
.L_33:
        /*00b8*/ 	.byte	0x04, 0x17
        /*00ba*/ 	.short	(.L_35 - .L_34)
.L_34:
        /*00bc*/ 	.word	0x00000000
        /*00c0*/ 	.short	0x000a
        /*00c2*/ 	.short	0x0050
        /*00c4*/ 	.byte	0x00, 0xf4, 0x21, 0x00


	//----- nvinfo : EIATTR_KPARAM_INFO
	.align		4
.L_35:
        /*00c8*/ 	.byte	0x04, 0x17
        /*00ca*/ 	.short	(.L_37 - .L_36)
.L_36:
        /*00cc*/ 	.word	0x00000000
        /*00d0*/ 	.short	0x0009
        /*00d2*/ 	.short	0x0048
        /*00d4*/ 	.byte	0x00, 0xf4, 0x21, 0x00


	//----- nvinfo : EIATTR_KPARAM_INFO
	.align		4
.L_37:
        /*00d8*/ 	.byte	0x04, 0x17
        /*00da*/ 	.short	(.L_39 - .L_38)
.L_38:
        /*00dc*/ 	.word	0x00000000
        /*00e0*/ 	.short	0x0008
        /*00e2*/ 	.short	0x0040
        /*00e4*/ 	.byte	0x00, 0xf4, 0x21, 0x00


	//----- nvinfo : EIATTR_KPARAM_INFO
	.align		4
.L_39:
        /*00e8*/ 	.byte	0x04, 0x17
        /*00ea*/ 	.short	(.L_41 - .L_40)
.L_40:
        /*00ec*/ 	.word	0x00000000
        /*00f0*/ 	.short	0x0007
        /*00f2*/ 	.short	0x0038
        /*00f4*/ 	.byte	0x00, 0xf4, 0x21, 0x00


	//----- nvinfo : EIATTR_KPARAM_INFO
	.align		4
.L_41:
        /*00f8*/ 	.byte	0x04, 0x17
        /*00fa*/ 	.short	(.L_43 - .L_42)
.L_42:
        /*00fc*/ 	.word	0x00000000
        /*0100*/ 	.short	0x0006
        /*0102*/ 	.short	0x0030
        /*0104*/ 	.byte	0x00, 0xf4, 0x21, 0x00


	//----- nvinfo : EIATTR_KPARAM_INFO
	.align		4
.L_43:
        /*0108*/ 	.byte	0x04, 0x17
        /*010a*/ 	.short	(.L_45 - .L_44)
.L_44:
        /*010c*/ 	.word	0x00000000
        /*0110*/ 	.short	0x0005
        /*0112*/ 	.short	0x0028
        /*0114*/ 	.byte	0x00, 0xf4, 0x21, 0x00


	//----- nvinfo : EIATTR_KPARAM_INFO
	.align		4
.L_45:
        /*0118*/ 	.byte	0x04, 0x17
        /*011a*/ 	.short	(.L_47 - .L_46)
.L_46:
        /*011c*/ 	.word	0x00000000
        /*0120*/ 	.short	0x0004
        /*0122*/ 	.short	0x0020
        /*0124*/ 	.byte	0x00, 0xf4, 0x21, 0x00


	//----- nvinfo : EIATTR_KPARAM_INFO
	.align		4
.L_47:
        /*0128*/ 	.byte	0x04, 0x17
        /*012a*/ 	.short	(.L_49 - .L_48)
.L_48:
        /*012c*/ 	.word	0x00000000
        /*0130*/ 	.short	0x0003
        /*0132*/ 	.short	0x0018
        /*0134*/ 	.byte	0x00, 0xf4, 0x21, 0x00


	//----- nvinfo : EIATTR_KPARAM_INFO
	.align		4
.L_49:
        /*0138*/ 	.byte	0x04, 0x17
        /*013a*/ 	.short	(.L_51 - .L_50)
.L_50:
        /*013c*/ 	.word	0x00000000
        /*0140*/ 	.short	0x0002
        /*0142*/ 	.short	0x0010
        /*0144*/ 	.byte	0x00, 0xf4, 0x21, 0x00


	//----- nvinfo : EIATTR_KPARAM_INFO
	.align		4
.L_51:
        /*0148*/ 	.byte	0x04, 0x17
        /*014a*/ 	.short	(.L_53 - .L_52)
.L_52:
        /*014c*/ 	.word	0x00000000
        /*0150*/ 	.short	0x0001
        /*0152*/ 	.short	0x0008
        /*0154*/ 	.byte	0x00, 0xf4, 0x21, 0x00


	//----- nvinfo : EIATTR_KPARAM_INFO
	.align		4
.L_53:
        /*0158*/ 	.byte	0x04, 0x17
        /*015a*/ 	.short	(.L_55 - .L_54)
.L_54:
        /*015c*/ 	.word	0x00000000
        /*0160*/ 	.short	0x0000
        /*0162*/ 	.short	0x0000
        /*0164*/ 	.byte	0x00, 0xf4, 0x21, 0x00


	//----- nvinfo : EIATTR_SPARSE_MMA_MASK
	.align		4
.L_55:
        /*0168*/ 	.byte	0x03, 0x50
        /*016a*/ 	.short	0x0000


	//----- nvinfo : EIATTR_MAXREG_COUNT
	.align		4
        /*016c*/ 	.byte	0x03, 0x1b
        /*016e*/ 	.short	0x00ff


	//----- nvinfo : EIATTR_EXIT_INSTR_OFFSETS
	.align		4
        /*0170*/ 	.byte	0x04, 0x1c
        /*0172*/ 	.short	(.L_57 - .L_56)


	//   ....[0]....
.L_56:
        /*0174*/ 	.word	0x00001400


	//----- nvinfo : EIATTR_REQNTID
	.align		4
.L_57:
        /*0178*/ 	.byte	0x04, 0x10
        /*017a*/ 	.short	(.L_59 - .L_58)
.L_58:
        /*017c*/ 	.word	0x00000100
        /*0180*/ 	.word	0x00000001
        /*0184*/ 	.word	0x00000001


	//----- nvinfo : EIATTR_CBANK_PARAM_SIZE
	.align		4
.L_59:
        /*0188*/ 	.byte	0x03, 0x19
        /*018a*/ 	.short	0x00ac


	//----- nvinfo : EIATTR_PARAM_CBANK
	.align		4
        /*018c*/ 	.byte	0x04, 0x0a
        /*018e*/ 	.short	(.L_61 - .L_60)
	.align		4
.L_60:
        /*0190*/ 	.word	index@(.nv.constant0.triton_poi_fused_cat_6)
        /*0194*/ 	.short	0x0210
        /*0196*/ 	.short	0x00ac


	//----- nvinfo : EIATTR_SW_WAR
	.align		4
.L_61:
        /*0198*/ 	.byte	0x04, 0x36
        /*019a*/ 	.short	(.L_63 - .L_62)
.L_62:
        /*019c*/ 	.word	0x00000008
.L_63:


//--------------------- .nv.callgraph             --------------------------
	.section	.nv.callgraph,"",@"SHT_CUDA_CALLGRAPH"
	.align	4
	.sectionentsize	8
	.align		4
        /*0000*/ 	.word	0x00000000
	.align		4
        /*0004*/ 	.word	0xffffffff
	.align		4
        /*0008*/ 	.word	0x00000000
	.align		4
        /*000c*/ 	.word	0xfffffffe
	.align		4
        /*0010*/ 	.word	0x00000000
	.align		4
        /*0014*/ 	.word	0xfffffffd
	.align		4
        /*0018*/ 	.word	0x00000000
	.align		4
        /*001c*/ 	.word	0xfffffffc


//--------------------- .nv.constant4             --------------------------
	.section	.nv.constant4,"a",@progbits
	.align	8
	.align		8
.nv.constant4:
        /*0000*/ 	.dword	_$_str
	.align		8
        /*0008*/ 	.dword	_$_str_$_2


//--------------------- .text.triton_poi_fused_cat_6 --------------------------
	.section	.text.triton_poi_fused_cat_6,"ax",@progbits
	.align	128
        .global         triton_poi_fused_cat_6
        .type           triton_poi_fused_cat_6,@function
        .size           triton_poi_fused_cat_6,(.L_x_1 - triton_poi_fused_cat_6)
        .other          triton_poi_fused_cat_6,@"STO_CUDA_ENTRY STV_DEFAULT"
triton_poi_fused_cat_6:
.text.triton_poi_fused_cat_6:
[----:B------:R-:W-:Y:S01]  /*0000*/  LDC R1, c[0x0][0x28] ;  /* 0x00000a00ff017b82 */ /* 0x000fe20000000800 */
[----:B------:R-:W1:Y:S01]  /*0010*/  S2R R0, SR_TID.X ;  /* 0x0000000000007919 */ /* 0x000e620000002100 */
[----:B------:R-:W-:Y:S01]  /*0020*/  IMAD.MOV.U32 R26, RZ, RZ, RZ ;  /* 0x000000ffff1a7224 */ /* 0x000fe200078e00ff */
[----:B------:R-:W-:Y:S01]  /*0030*/  ULDC.64 UR4, c[0x0][0x208] ;  /* 0x0000820000047ab9 */ /* 0x000fe20000000a00 */
[----:B------:R-:W2:Y:S01]  /*0040*/  S2R R11, SR_CTAID.X ;  /* 0x00000000000b7919 */ /* 0x000ea20000002500 */
[----:B------:R-:W-:-:S03]  /*0050*/  IMAD.MOV.U32 R30, RZ, RZ, RZ ;  /* 0x000000ffff1e7224 */ /* 0x000fc600078e00ff */
[----:B------:R-:W3:Y:S01]  /*0060*/  LDC.64 R6, c[0x0][0x270] ;  /* 0x00009c00ff067b82 */ /* 0x000ee20000000a00 */
[----:B------:R-:W-:Y:S02]  /*0070*/  IMAD.MOV.U32 R34, RZ, RZ, RZ ;  /* 0x000000ffff227224 */ /* 0x000fe400078e00ff */
[----:B------:R-:W-:Y:S01]  /*0080*/  IMAD.MOV.U32 R41, RZ, RZ, RZ ;  /* 0x000000ffff297224 */ /* 0x000fe200078e00ff */
[----:B------:R-:W-:Y:S02]  /*0090*/  CS2R R36, SRZ ;  /* 0x0000000000247805 */ /* 0x000fe4000001ff00 */
[----:B------:R-:W-:Y:S01]  /*00a0*/  CS2R R38, SRZ ;  /* 0x0000000000267805 */ /* 0x000fe2000001ff00 */
[----:B------:R-:W-:Y:S01]  /*00b0*/  ULDC.64 UR6, c[0x0][0x238] ;  /* 0x00008e0000067ab9 */ /* 0x000fe20000000a00 */
[----:B------:R-:W-:Y:S01]  /*00c0*/  ULDC.64 UR8, c[0x0][0x260] ;  /* 0x0000980000087ab9 */ /* 0x000fe20000000a00 */
[----:B------:R-:W-:Y:S01]  /*00d0*/  ULDC.64 UR10, c[0x0][0x288] ;  /* 0x0000a200000a7ab9 */ /* 0x000fe20000000a00 */
[----:B------:R-:W4:Y:S08]  /*00e0*/  LDC.64 R16, c[0x0][0x210] ;  /* 0x00008400ff107b82 */ /* 0x000f300000000a00 */
[----:B------:R-:W5:Y:S08]  /*00f0*/  LDC.64 R42, c[0x0][0x218] ;  /* 0x00008600ff2a7b82 */ /* 0x000f700000000a00 */
[----:B------:R-:W3:Y:S01]  /*0100*/  LDC.64 R24, c[0x0][0x230] ;  /* 0x00008c00ff187b82 */ /* 0x000ee20000000a00 */
[----:B-1----:R-:W-:-:S05]  /*0110*/  IMAD.SHL.U32 R0, R0, 0x2, RZ ;  /* 0x0000000200007824 */ /* 0x002fca00078e00ff */
[----:B------:R-:W-:Y:S02]  /*0120*/  LOP3.LUT R0, R0, 0x1fe, RZ, 0xc0, !PT ;  /* 0x000001fe00007812 */ /* 0x000fe400078ec0ff */
[----:B------:R-:W1:Y:S03]  /*0130*/  LDC.64 R28, c[0x0][0x258] ;  /* 0x00009600ff1c7b82 */ /* 0x000e660000000a00 */
[----:B--2---:R-:W-:-:S05]  /*0140*/  IMAD R0, R11, 0x200, R0 ;  /* 0x000002000b007824 */ /* 0x004fca00078e0200 */
[----:B------:R-:W-:-:S04]  /*0150*/  SHF.R.S32.HI R3, RZ, 0x1f, R0 ;  /* 0x0000001fff037819 */ /* 0x000fc80000011400 */
[----:B------:R-:W-:Y:S02]  /*0160*/  LEA.HI R8, R3, R0, RZ, 0xc ;  /* 0x0000000003087211 */ /* 0x000fe400078f60ff */
[----:B------:R-:W2:Y:S02]  /*0170*/  LDC.64 R2, c[0x0][0x220] ;  /* 0x00008800ff027b82 */ /* 0x000ea40000000a00 */
[----:B------:R-:W-:-:S04]  /*0180*/  SHF.R.S32.HI R45, RZ, 0xc, R8 ;  /* 0x0000000cff2d7819 */ /* 0x000fc80000011408 */
[----:B------:R-:W-:-:S04]  /*0190*/  LEA.HI R4, R45, R45, RZ, 0x7 ;  /* 0x0000002d2d047211 */ /* 0x000fc800078f38ff */
[----:B------:R-:W-:-:S05]  /*01a0*/  LOP3.LUT R4, R4, 0xffffff80, RZ, 0xc0, !PT ;  /* 0xffffff8004047812 */ /* 0x000fca00078ec0ff */
[----:B------:R-:W-:Y:S02]  /*01b0*/  IMAD.IADD R45, R45, 0x1, -R4 ;  /* 0x000000012d2d7824 */ /* 0x000fe400078e0a04 */
[----:B------:R-:W1:Y:S03]  /*01c0*/  LDC.64 R4, c[0x0][0x248] ;  /* 0x00009200ff047b82 */ /* 0x000e660000000a00 */
[C---:B------:R-:W-:Y:S01]  /*01d0*/  ISETP.GE.AND P0, PT, R45.reuse, 0x20, PT ;  /* 0x000000202d00780c */ /* 0x040fe20003f06270 */
[----:B--2---:R-:W-:-:S12]  /*01e0*/  IMAD.WIDE R2, R45, 0x4, R2 ;  /* 0x000000042d027825 */ /* 0x004fd800078e0202 */
[----:B------:R-:W2:Y:S01]  /*01f0*/  @!P0 LDG.E.EL R26, desc[UR4][R2.64] ;  /* 0x00000004021a8981 */ /* 0x000ea2000c2e1900 */
[----:B------:R-:W-:-:S03]  /*0200*/  LOP3.LUT R9, R45, 0xffffffe0, RZ, 0xc0, !PT ;  /* 0xffffffe02d097812 */ /* 0x000fc600078ec0ff */
[----:B------:R3:W2:Y:S01]  /*0210*/  @!P0 LDG.E.EL R30, desc[UR4][R2.64] ;  /* 0x00000004021e8981 */ /* 0x0006a2000c2e1900 */
[----:B------:R-:W-:Y:S01]  /*0220*/  ISETP.NE.AND P1, PT, R9, 0x20, PT ;  /* 0x000000200900780c */ /* 0x000fe20003f25270 */
[----:B01----:R-:W-:-:S12]  /*0230*/  IMAD.WIDE R4, R45, 0x4, R4 ;  /* 0x000000042d047825 */ /* 0x003fd800078e0204 */
[----:B------:R-:W2:Y:S04]  /*0240*/  @!P1 LDG.E.EL R34, desc[UR4][R4.64+-0x80] ;  /* 0xffff800404229981 */ /* 0x000ea8000c2e1900 */
[----:B------:R0:W2:Y:S01]  /*0250*/  @!P1 LDG.E.EL R41, desc[UR4][R4.64+-0x80] ;  /* 0xffff800404299981 */ /* 0x0000a2000c2e1900 */
[----:B------:R-:W-:Y:S01]  /*0260*/  ISETP.NE.AND P3, PT, R9, 0x40, PT ;  /* 0x000000400900780c */ /* 0x000fe20003f65270 */
[C---:B---3--:R-:W-:Y:S02]  /*0270*/  IMAD.WIDE R2, R45.reuse, 0x4, R6 ;  /* 0x000000042d027825 */ /* 0x048fe400078e0206 */
[----:B------:R-:W1:Y:S10]  /*0280*/  LDC.64 R6, c[0x0][0x298] ;  /* 0x0000a600ff067b82 */ /* 0x000e740000000a00 */
[----:B------:R-:W3:Y:S04]  /*0290*/  @!P3 LDG.E.EL R36, desc[UR4][R2.64+-0x100] ;  /* 0xffff00040224b981 */ /* 0x000ee8000c2e1900 */
[----:B------:R0:W3:Y:S01]  /*02a0*/  @!P3 LDG.E.EL R39, desc[UR4][R2.64+-0x100] ;  /* 0xffff00040227b981 */ /* 0x0000e2000c2e1900 */
[C---:B------:R-:W-:Y:S01]  /*02b0*/  ISETP.GT.AND P2, PT, R45.reuse, 0x5f, PT ;  /* 0x0000005f2d00780c */ /* 0x040fe20003f44270 */
[----:B-1----:R-:W-:-:S12]  /*02c0*/  IMAD.WIDE R6, R45, 0x4, R6 ;  /* 0x000000042d067825 */ /* 0x002fd800078e0206 */
[----:B------:R-:W3:Y:S04]  /*02d0*/  @P2 LDG.E.EL R37, desc[UR4][R6.64+-0x180] ;  /* 0xfffe800406252981 */ /* 0x000ee8000c2e1900 */
[----:B------:R1:W3:Y:S01]  /*02e0*/  @P2 LDG.E.EL R38, desc[UR4][R6.64+-0x180] ;  /* 0xfffe800406262981 */ /* 0x0002e2000c2e1900 */
[----:B0-----:R-:W-:Y:S01]  /*02f0*/  SHF.R.S32.HI R5, RZ, 0x16, R11 ;  /* 0x00000016ff057819 */ /* 0x001fe2000001140b */
[----:B------:R-:W-:Y:S01]  /*0300*/  VIADD R2, R0, 0x1 ;  /* 0x0000000100027836 */ /* 0x000fe20000000000 */
[----:B------:R-:W-:Y:S02]  /*0310*/  LOP3.LUT R3, R8, 0x7fff000, RZ, 0xc0, !PT ;  /* 0x07fff00008037812 */ /* 0x000fe400078ec0ff */
[----:B------:R-:W-:Y:S02]  /*0320*/  SGXT R5, R5, 0x1 ;  /* 0x000000010505781a */ /* 0x000fe40000000200 */
[----:B------:R-:W-:Y:S01]  /*0330*/  SHF.R.S32.HI R9, RZ, 0x1f, R45 ;  /* 0x0000001fff097819 */ /* 0x000fe2000001142d */
[----:B------:R-:W-:Y:S01]  /*0340*/  IMAD.IADD R3, R0, 0x1, -R3 ;  /* 0x0000000100037824 */ /* 0x000fe200078e0a03 */
[----:B------:R-:W-:-:S02]  /*0350*/  LEA.HI R4, R5, R0, RZ, 0x13 ;  /* 0x0000000005047211 */ /* 0x000fc400078f98ff */
[----:B------:R-:W-:Y:S02]  /*0360*/  LEA.HI R5, R5, R2, RZ, 0xc ;  /* 0x0000000205057211 */ /* 0x000fe400078f60ff */
[----:B------:R-:W-:Y:S02]  /*0370*/  SHF.R.S32.HI R4, RZ, 0x13, R4 ;  /* 0x00000013ff047819 */ /* 0x000fe40000011404 */
[----:B------:R-:W-:-:S03]  /*0380*/  LOP3.LUT R5, R5, 0x7fff000, RZ, 0xc0, !PT ;  /* 0x07fff00005057812 */ /* 0x000fc600078ec0ff */
[----:B------:R-:W-:Y:S02]  /*0390*/  IMAD.SHL.U32 R4, R4, 0x20000, RZ ;  /* 0x0002000004047824 */ /* 0x000fe400078e00ff */
[----:B------:R-:W-:Y:S02]  /*03a0*/  IMAD.IADD R5, R2, 0x1, -R5 ;  /* 0x0000000102057824 */ /* 0x000fe400078e0a05 */
[--C-:B------:R-:W-:Y:S02]  /*03b0*/  IMAD R10, R3, 0x20, R4.reuse ;  /* 0x00000020030a7824 */ /* 0x100fe400078e0204 */
[----:B------:R-:W-:-:S03]  /*03c0*/  IMAD R22, R5, 0x20, R4 ;  /* 0x0000002005167824 */ /* 0x000fc600078e0204 */
[----:B------:R-:W-:-:S04]  /*03d0*/  IADD3 R8, P4, R45, R10, RZ ;  /* 0x0000000a2d087210 */ /* 0x000fc80007f9e0ff */
[----:B------:R-:W-:Y:S01]  /*03e0*/  LEA.HI.X.SX32 R3, R10, R9, 0x1, P4 ;  /* 0x000000090a037211 */ /* 0x000fe200020f0eff */
[----:B------:R-:W-:-:S03]  /*03f0*/  IMAD.SHL.U32 R18, R8, 0x4, RZ ;  /* 0x0000000408127824 */ /* 0x000fc600078e00ff */
[----:B------:R-:W-:Y:S02]  /*0400*/  SHF.L.U64.HI R8, R8, 0x2, R3 ;  /* 0x0000000208087819 */ /* 0x000fe40000010203 */
[----:B------:R-:W-:Y:S02]  /*0410*/  CS2R R4, SRZ ;  /* 0x0000000000047805 */ /* 0x000fe4000001ff00 */
[----:B-1----:R-:W-:Y:S02]  /*0420*/  IADD3 R6, P4, R18, UR6, RZ ;  /* 0x0000000612067c10 */ /* 0x002fe4000ff9e0ff */
[----:B------:R-:W-:Y:S02]  /*0430*/  CS2R R2, SRZ ;  /* 0x0000000000027805 */ /* 0x000fe4000001ff00 */
[----:B------:R-:W-:Y:S02]  /*0440*/  IADD3.X R7, R8, UR7, RZ, P4, !PT ;  /* 0x0000000708077c10 */ /* 0x000fe4000a7fe4ff */
[----:B------:R-:W-:-:S02]  /*0450*/  IADD3 R12, P4, R45, R22, RZ ;  /* 0x000000162d0c7210 */ /* 0x000fc40007f9e0ff */
[----:B------:R-:W-:Y:S01]  /*0460*/  IADD3 R20, P5, R18, UR8, RZ ;  /* 0x0000000812147c10 */ /* 0x000fe2000ffbe0ff */
[C---:B------:R-:W-:Y:S01]  /*0470*/  IMAD.IADD R33, R45.reuse, 0x1, R10 ;  /* 0x000000012d217824 */ /* 0x040fe200078e020a */
[----:B------:R-:W-:Y:S01]  /*0480*/  LEA.HI.X.SX32 R11, R22, R9, 0x1, P4 ;  /* 0x00000009160b7211 */ /* 0x000fe200020f0eff */
[----:B-----5:R-:W-:Y:S01]  /*0490*/  IMAD.WIDE R42, R45, 0x4, R42 ;  /* 0x000000042d2a7825 */ /* 0x020fe200078e022a */
[----:B------:R-:W-:Y:S01]  /*04a0*/  IADD3 R18, P4, R18, UR10, RZ ;  /* 0x0000000a12127c10 */ /* 0x000fe2000ff9e0ff */
[----:B------:R-:W5:Y:S01]  /*04b0*/  @!P1 LDG.E.EL R2, desc[UR4][R6.64+-0x80] ;  /* 0xffff800406029981 */ /* 0x000f62000c2e1900 */
[C---:B------:R-:W-:Y:S01]  /*04c0*/  SHF.L.U64.HI R11, R12.reuse, 0x2, R11 ;  /* 0x000000020c0b7819 */ /* 0x040fe2000001020b */
[----:B------:R-:W-:Y:S01]  /*04d0*/  IMAD.SHL.U32 R12, R12, 0x4, RZ ;  /* 0x000000040c0c7824 */ /* 0x000fe200078e00ff */
[----:B------:R-:W-:Y:S02]  /*04e0*/  IADD3.X R19, R8, UR11, RZ, P4, !PT ;  /* 0x0000000b08137c10 */ /* 0x000fe4000a7fe4ff */
[----:B------:R-:W-:-:S03]  /*04f0*/  IADD3.X R21, R8, UR9, RZ, P5, !PT ;  /* 0x0000000908157c10 */ /* 0x000fc6000affe4ff */
[----:B------:R0:W5:Y:S01]  /*0500*/  @P2 LDG.E.EL R4, desc[UR4][R18.64+-0x180] ;  /* 0xfffe800412042981 */ /* 0x000162000c2e1900 */
[----:B------:R-:W-:Y:S02]  /*0510*/  IADD3 R8, P4, R12, UR6, RZ ;  /* 0x000000060c087c10 */ /* 0x000fe4000ff9e0ff */
[----:B------:R-:W-:Y:S01]  /*0520*/  IADD3 R14, P5, R12, UR8, RZ ;  /* 0x000000080c0e7c10 */ /* 0x000fe2000ffbe0ff */
[----:B------:R1:W5:Y:S01]  /*0530*/  @!P3 LDG.E.EL R3, desc[UR4][R20.64+-0x100] ;  /* 0xffff00041403b981 */ /* 0x000362000c2e1900 */
[----:B0-----:R-:W0:Y:S01]  /*0540*/  LDC.64 R18, c[0x0][0x240] ;  /* 0x00009000ff127b82 */ /* 0x001e220000000a00 */
[----:B------:R-:W-:Y:S02]  /*0550*/  IADD3.X R9, R11, UR7, RZ, P4, !PT ;  /* 0x000000070b097c10 */ /* 0x000fe4000a7fe4ff */
[----:B------:R-:W-:Y:S02]  /*0560*/  IADD3 R12, P4, R12, UR10, RZ ;  /* 0x0000000a0c0c7c10 */ /* 0x000fe4000ff9e0ff */
[----:B------:R-:W-:Y:S01]  /*0570*/  IADD3.X R15, R11, UR9, RZ, P5, !PT ;  /* 0x000000090b0f7c10 */ /* 0x000fe2000affe4ff */
[----:B------:R4:W5:Y:S01]  /*0580*/  @!P1 LDG.E.EL R5, desc[UR4][R8.64+-0x80] ;  /* 0xffff800408059981 */ /* 0x000962000c2e1900 */
[----:B------:R-:W-:Y:S01]  /*0590*/  IADD3.X R13, R11, UR11, RZ, P4, !PT ;  /* 0x0000000b0b0d7c10 */ /* 0x000fe2000a7fe4ff */
[----:B------:R-:W-:Y:S01]  /*05a0*/  IMAD.IADD R11, R45, 0x1, R22 ;  /* 0x000000012d0b7824 */ /* 0x000fe200078e0216 */
[----:B-1----:R-:W1:Y:S01]  /*05b0*/  LDC.64 R20, c[0x0][0x228] ;  /* 0x00008a00ff147b82 */ /* 0x002e620000000a00 */
[----:B----4-:R-:W-:-:S04]  /*05c0*/  IMAD.WIDE R32, R33, 0x4, R16 ;  /* 0x0000000421207825 */ /* 0x010fc800078e0210 */
[----:B------:R-:W-:Y:S01]  /*05d0*/  IMAD.WIDE R16, R11, 0x4, R16 ;  /* 0x000000040b107825 */ /* 0x000fe200078e0210 */
[----:B------:R-:W-:Y:S02]  /*05e0*/  CS2R R10, SRZ ;  /* 0x00000000000a7805 */ /* 0x000fe4000001ff00 */
[----:B------:R-:W-:Y:S02]  /*05f0*/  CS2R R8, SRZ ;  /* 0x0000000000087805 */ /* 0x000fe4000001ff00 */
[----:B------:R-:W-:Y:S01]  /*0600*/  CS2R R6, SRZ ;  /* 0x0000000000067805 */ /* 0x000fe2000001ff00 */
[----:B------:R-:W4:Y:S01]  /*0610*/  LDC.64 R22, c[0x0][0x250] ;  /* 0x00009400ff167b82 */ /* 0x000f220000000a00 */
[----:B------:R-:W5:Y:S04]  /*0620*/  @!P0 LDG.E.EL R10, desc[UR4][R42.64] ;  /* 0x000000042a0a8981 */ /* 0x000f68000c2e1900 */
[----:B------:R0:W5:Y:S04]  /*0630*/  @!P0 LDG.E.EL R9, desc[UR4][R16.64] ;  /* 0x0000000410098981 */ /* 0x000168000c2e1900 */
[----:B------:R0:W5:Y:S01]  /*0640*/  @!P0 LDG.E.EL R11, desc[UR4][R42.64] ;  /* 0x000000042a0b8981 */ /* 0x000162000c2e1900 */
[----:B------:R-:W-:-:S03]  /*0650*/  IMAD.WIDE R24, R45, 0x4, R24 ;  /* 0x000000042d187825 */ /* 0x000fc600078e0218 */
[----:B------:R0:W5:Y:S02]  /*0660*/  @!P3 LDG.E.EL R6, desc[UR4][R14.64+-0x100] ;  /* 0xffff00040e06b981 */ /* 0x000164000c2e1900 */
[----:B0-----:R-:W-:Y:S02]  /*0670*/  CS2R R16, SRZ ;  /* 0x0000000000107805 */ /* 0x001fe4000001ff00 */
[----:B------:R0:W5:Y:S01]  /*0680*/  @P2 LDG.E.EL R7, desc[UR4][R12.64+-0x180] ;  /* 0xfffe80040c072981 */ /* 0x000162000c2e1900 */
[----:B------:R-:W-:-:S03]  /*0690*/  IMAD.WIDE R42, R45, 0x4, R18 ;  /* 0x000000042d2a7825 */ /* 0x000fc600078e0212 */
[----:B------:R1:W5:Y:S01]  /*06a0*/  @!P0 LDG.E.EL R8, desc[UR4][R32.64] ;  /* 0x0000000420088981 */ /* 0x000362000c2e1900 */
[----:B------:R-:W-:-:S03]  /*06b0*/  CS2R R14, SRZ ;  /* 0x00000000000e7805 */ /* 0x000fc6000001ff00 */
[----:B------:R-:W5:Y:S04]  /*06c0*/  @!P1 LDG.E.EL R16, desc[UR4][R42.64+-0x80] ;  /* 0xffff80042a109981 */ /* 0x000f68000c2e1900 */
[----:B------:R4:W5:Y:S01]  /*06d0*/  @!P1 LDG.E.EL R17, desc[UR4][R42.64+-0x80] ;  /* 0xffff80042a119981 */ /* 0x000962000c2e1900 */
[----:B0-----:R-:W-:Y:S01]  /*06e0*/  CS2R R12, SRZ ;  /* 0x00000000000c7805 */ /* 0x001fe2000001ff00 */
[C---:B-1----:R-:W-:Y:S01]  /*06f0*/  IMAD.WIDE R20, R45.reuse, 0x4, R20 ;  /* 0x000000042d147825 */ /* 0x042fe200078e0214 */
[----:B------:R-:W0:Y:S01]  /*0700*/  LDC.64 R32, c[0x0][0x268] ;  /* 0x00009a00ff207b82 */ /* 0x000e220000000a00 */
[----:B------:R-:W5:Y:S04]  /*0710*/  @!P0 LDG.E.EL R14, desc[UR4][R24.64] ;  /* 0x00000004180e8981 */ /* 0x000f68000c2e1900 */
[----:B------:R1:W5:Y:S03]  /*0720*/  @!P0 LDG.E.EL R15, desc[UR4][R24.64] ;  /* 0x00000004180f8981 */ /* 0x000366000c2e1900 */
[----:B----4-:R-:W4:Y:S01]  /*0730*/  LDC.64 R42, c[0x0][0x278] ;  /* 0x00009e00ff2a7b82 */ /* 0x010f220000000a00 */
[----:B------:R-:W-:Y:S01]  /*0740*/  CS2R R18, SRZ ;  /* 0x0000000000127805 */ /* 0x000fe2000001ff00 */
[----:B------:R-:W5:Y:S01]  /*0750*/  @!P0 LDG.E.EL R12, desc[UR4][R20.64] ;  /* 0x00000004140c8981 */ /* 0x000f62000c2e1900 */
[----:B------:R-:W-:-:S03]  /*0760*/  IMAD.WIDE R22, R45, 0x4, R22 ;  /* 0x000000042d167825 */ /* 0x000fc600078e0216 */
[----:B------:R1:W5:Y:S02]  /*0770*/  @!P0 LDG.E.EL R13, desc[UR4][R20.64] ;  /* 0x00000004140d8981 */ /* 0x000364000c2e1900 */
[----:B-1----:R-:W1:Y:S01]  /*0780*/  LDC.64 R24, c[0x0][0x280] ;  /* 0x0000a000ff187b82 */ /* 0x002e620000000a00 */
[----:B------:R-:W-:Y:S01]  /*0790*/  IMAD.WIDE R28, R45, 0x4, R28 ;  /* 0x000000042d1c7825 */ /* 0x000fe200078e021c */
[----:B------:R-:W5:Y:S04]  /*07a0*/  @!P1 LDG.E.EL R18, desc[UR4][R22.64+-0x80] ;  /* 0xffff800416129981 */ /* 0x000f68000c2e1900 */
[----:B------:R0:W5:Y:S01]  /*07b0*/  @!P1 LDG.E.EL R19, desc[UR4][R22.64+-0x80] ;  /* 0xffff800416139981 */ /* 0x000162000c2e1900 */
[----:B------:R-:W-:-:S06]  /*07c0*/  CS2R R20, SRZ ;  /* 0x0000000000147805 */ /* 0x000fcc000001ff00 */
[----:B------:R-:W5:Y:S01]  /*07d0*/  @!P1 LDG.E.EL R20, desc[UR4][R28.64+-0x80] ;  /* 0xffff80041c149981 */ /* 0x000f62000c2e1900 */
[----:B0-----:R-:W0:Y:S03]  /*07e0*/  LDC.64 R22, c[0x0][0x290] ;  /* 0x0000a400ff167b82 */ /* 0x001e260000000a00 */
[----:B------:R4:W5:Y:S02]  /*07f0*/  @!P1 LDG.E.EL R21, desc[UR4][R28.64+-0x80] ;  /* 0xffff80041c159981 */ /* 0x000964000c2e1900 */
[----:B----4-:R-:W-:Y:S01]  /*0800*/  IMAD.WIDE R42, R45, 0x4, R42 ;  /* 0x000000042d2a7825 */ /* 0x010fe200078e022a */
[----:B------:R-:W-:-:S03]  /*0810*/  CS2R R28, SRZ ;  /* 0x00000000001c7805 */ /* 0x000fc6000001ff00 */
[----:B-1----:R-:W-:-:S03]  /*0820*/  IMAD.WIDE R24, R45, 0x4, R24 ;  /* 0x000000042d187825 */ /* 0x002fc600078e0218 */
[----:B------:R-:W4:Y:S04]  /*0830*/  @!P3 LDG.E.EL R28, desc[UR4][R42.64+-0x100] ;  /* 0xffff00042a1cb981 */ /* 0x000f28000c2e1900 */
[----:B------:R1:W4:Y:S01]  /*0840*/  @!P3 LDG.E.EL R29, desc[UR4][R42.64+-0x100] ;  /* 0xffff00042a1db981 */ /* 0x000322000c2e1900 */
[----:B------:R-:W-:-:S04]  /*0850*/  IMAD.WIDE R32, R45, 0x4, R32 ;  /* 0x000000042d207825 */ /* 0x000fc800078e0220 */
[----:B0-----:R-:W-:-:S04]  /*0860*/  IMAD.WIDE R22, R45, 0x4, R22 ;  /* 0x000000042d167825 */ /* 0x001fc800078e0216 */
[----:B------:R-:W-:Y:S01]  /*0870*/  IMAD.MOV.U32 R40, RZ, RZ, 0x3e800000 ;  /* 0x3e800000ff287424 */ /* 0x000fe200078e00ff */
[----:B--2---:R-:W-:-:S05]  /*0880*/  SEL R35, R26, RZ, !P0 ;  /* 0x000000ff1a237207 */ /* 0x004fca0004000000 */
[----:B------:R-:W-:-:S06]  /*0890*/  FADD R35, R35, 9.9999997473787516356e-06 ;  /* 0x3727c5ac23237421 */ /* 0x000fcc0000000000 */
[----:B------:R-:W0:Y:S01]  /*08a0*/  MUFU.SQRT R35, R35 ;  /* 0x0000002300237308 */ /* 0x000e220000002000 */
[----:B------:R-:W-:-:S05]  /*08b0*/  SEL R30, R30, RZ, !P0 ;  /* 0x000000ff1e1e7207 */ /* 0x000fca0004000000 */
[----:B------:R-:W-:Y:S01]  /*08c0*/  FADD R44, R30, 9.9999997473787516356e-06 ;  /* 0x3727c5ac1e2c7421 */ /* 0x000fe20000000000 */
[----:B------:R-:W-:Y:S02]  /*08d0*/  CS2R R30, SRZ ;  /* 0x00000000001e7805 */ /* 0x000fe4000001ff00 */
[----:B-1----:R-:W-:Y:S02]  /*08e0*/  SEL R42, R34, RZ, !P1 ;  /* 0x000000ff222a7207 */ /* 0x002fe40004800000 */
[C---:B0-----:R-:W-:Y:S02]  /*08f0*/  FSETP.GT.AND P5, PT, R35.reuse, 8.50705917302346158658e+37, PT ;  /* 0x7e8000002300780b */ /* 0x041fe40003fa4000 */
[----:B------:R-:W2:Y:S01]  /*0900*/  @!P3 LDG.E.EL R30, desc[UR4][R24.64+-0x100] ;  /* 0xffff0004181eb981 */ /* 0x000ea2000c2e1900 */
[----:B------:R-:W-:Y:S01]  /*0910*/  FSETP.GEU.AND P4, PT, R35, 1.175494350822287508e-38, PT ;  /* 0x008000002300780b */ /* 0x000fe20003f8e000 */
[----:B------:R-:W0:Y:S02]  /*0920*/  MUFU.SQRT R44, R44 ;  /* 0x0000002c002c7308 */ /* 0x000e240000002000 */
[----:B------:R1:W2:Y:S01]  /*0930*/  @!P3 LDG.E.EL R31, desc[UR4][R24.64+-0x100] ;  /* 0xffff0004181fb981 */ /* 0x0002a2000c2e1900 */
[----:B------:R-:W-:-:S02]  /*0940*/  CS2R R26, SRZ ;  /* 0x00000000001a7805 */ /* 0x000fc4000001ff00 */
[----:B------:R-:W-:-:S04]  /*0950*/  SEL R41, R41, RZ, !P1 ;  /* 0x000000ff29297207 */ /* 0x000fc80004800000 */
[----:B------:R-:W2:Y:S01]  /*0960*/  @!P3 LDG.E.EL R26, desc[UR4][R32.64+-0x100] ;  /* 0xffff0004201ab981 */ /* 0x000ea2000c2e1900 */
[----:B------:R-:W-:Y:S01]  /*0970*/  @P5 FMUL R35, R35, 0.25 ;  /* 0x3e80000023235820 */ /* 0x000fe20000400000 */
[----:B-1----:R-:W-:Y:S02]  /*0980*/  FADD R24, R42, 9.9999997473787516356e-06 ;  /* 0x3727c5ac2a187421 */ /* 0x002fe40000000000 */
[----:B------:R1:W2:Y:S01]  /*0990*/  @!P3 LDG.E.EL R27, desc[UR4][R32.64+-0x100] ;  /* 0xffff0004201bb981 */ /* 0x0002a2000c2e1900 */
[----:B------:R-:W-:-:S03]  /*09a0*/  @!P4 FMUL R35, R35, 16777216 ;  /* 0x4b8000002323c820 */ /* 0x000fc60000400000 */
[----:B------:R-:W0:Y:S01]  /*09b0*/  MUFU.SQRT R24, R24 ;  /* 0x0000001800187308 */ /* 0x000e220000002000 */
[----:B------:R-:W-:Y:S01]  /*09c0*/  FADD R41, R41, 9.9999997473787516356e-06 ;  /* 0x3727c5ac29297421 */ /* 0x000fe20000000000 */
[----:B-1----:R-:W-:-:S06]  /*09d0*/  CS2R R32, SRZ ;  /* 0x0000000000207805 */ /* 0x002fcc000001ff00 */
[----:B------:R-:W1:Y:S01]  /*09e0*/  MUFU.RCP R35, R35 ;  /* 0x0000002300237308 */ /* 0x000e620000001000 */
[----:B0-----:R-:W-:Y:S01]  /*09f0*/  FSETP.GT.AND P6, PT, R44, 8.50705917302346158658e+37, PT ;  /* 0x7e8000002c00780b */ /* 0x001fe20003fc4000 */
[----:B------:R-:W2:Y:S01]  /*0a00*/  @P2 LDG.E.EL R32, desc[UR4][R22.64+-0x180] ;  /* 0xfffe800416202981 */ /* 0x000ea2000c2e1900 */
[----:B------:R-:W-:-:S03]  /*0a10*/  FSEL R34, R40, 1, P5 ;  /* 0x3f80000028227808 */ /* 0x000fc60002800000 */
[----:B------:R0:W2:Y:S01]  /*0a20*/  @P2 LDG.E.EL R33, desc[UR4][R22.64+-0x180] ;  /* 0xfffe800416212981 */ /* 0x0000a2000c2e1900 */
[----:B------:R-:W-:Y:S01]  /*0a30*/  FSETP.GEU.AND P5, PT, R44, 1.175494350822287508e-38, PT ;  /* 0x008000002c00780b */ /* 0x000fe20003fae000 */
[----:B------:R-:W-:Y:S01]  /*0a40*/  @!P4 FMUL R34, R34, 16777216 ;  /* 0x4b8000002222c820 */ /* 0x000fe20000400000 */
[----:B------:R-:W-:Y:S01]  /*0a50*/  FSETP.GT.AND P4, PT, R24, 8.50705917302346158658e+37, PT ;  /* 0x7e8000001800780b */ /* 0x000fe20003f84000 */
[----:B0-----:R-:W0:Y:S02]  /*0a60*/  MUFU.SQRT R23, R41 ;  /* 0x0000002900177308 */ /* 0x001e240000002000 */
[----:B-1----:R-:W-:Y:S01]  /*0a70*/  FMUL R34, R35, R34 ;  /* 0x0000002223227220 */ /* 0x002fe20000400000 */
[----:B------:R-:W-:Y:S01]  /*0a80*/  FSEL R35, R40, 1, P6 ;  /* 0x3f80000028237808 */ /* 0x000fe20003000000 */
[----:B------:R-:W-:Y:S01]  /*0a90*/  @P6 FMUL R44, R44, 0.25 ;  /* 0x3e8000002c2c6820 */ /* 0x000fe20000400000 */
[----:B---3--:R-:W-:-:S05]  /*0aa0*/  SEL R22, R36, RZ, !P3 ;  /* 0x000000ff24167207 */ /* 0x008fca0005800000 */
[----:B------:R-:W-:Y:S01]  /*0ab0*/  @!P5 FMUL R44, R44, 16777216 ;  /* 0x4b8000002c2cd820 */ /* 0x000fe20000400000 */
[----:B------:R-:W-:Y:S01]  /*0ac0*/  @!P5 FMUL R35, R35, 16777216 ;  /* 0x4b8000002323d820 */ /* 0x000fe20000400000 */
[C---:B------:R-:W-:Y:S01]  /*0ad0*/  FSETP.GEU.AND P5, PT, R24.reuse, 1.175494350822287508e-38, PT ;  /* 0x008000001800780b */ /* 0x040fe20003fae000 */
[----:B------:R-:W-:Y:S01]  /*0ae0*/  @P4 FMUL R24, R24, 0.25 ;  /* 0x3e80000018184820 */ /* 0x000fe20000400000 */
[----:B------:R-:W-:Y:S02]  /*0af0*/  FSEL R36, R40, 1, P4 ;  /* 0x3f80000028247808 */ /* 0x000fe40002000000 */
[C---:B0-----:R-:W-:Y:S01]  /*0b00*/  FSETP.GT.AND P6, PT, R23.reuse, 8.50705917302346158658e+37, PT ;  /* 0x7e8000001700780b */ /* 0x041fe20003fc4000 */
[----:B------:R-:W-:Y:S01]  /*0b10*/  FADD R22, R22, 9.9999997473787516356e-06 ;  /* 0x3727c5ac16167421 */ /* 0x000fe20000000000 */
[----:B------:R-:W-:Y:S02]  /*0b20*/  FSETP.GEU.AND P4, PT, R23, 1.175494350822287508e-38, PT ;  /* 0x008000001700780b */ /* 0x000fe40003f8e000 */
[----:B------:R-:W-:-:S03]  /*0b30*/  SEL R39, R39, RZ, !P3 ;  /* 0x000000ff27277207 */ /* 0x000fc60005800000 */
[----:B------:R-:W0:Y:S02]  /*0b40*/  MUFU.SQRT R22, R22 ;  /* 0x0000001600167308 */ /* 0x000e240000002000 */
[----:B------:R-:W-:-:S04]  /*0b50*/  FADD R39, R39, 9.9999997473787516356e-06 ;  /* 0x3727c5ac27277421 */ /* 0x000fc80000000000 */
[----:B------:R-:W-:-:S04]  /*0b60*/  @P6 FMUL R23, R23, 0.25 ;  /* 0x3e80000017176820 */ /* 0x000fc80000400000 */
[----:B------:R-:W-:Y:S01]  /*0b70*/  @!P4 FMUL R23, R23, 16777216 ;  /* 0x4b8000001717c820 */ /* 0x000fe20000400000 */
[----:B------:R-:W1:Y:S01]  /*0b80*/  MUFU.SQRT R25, R39 ;  /* 0x0000002700197308 */ /* 0x000e620000002000 */
[----:B------:R-:W-:Y:S01]  /*0b90*/  @!P5 FMUL R24, R24, 16777216 ;  /* 0x4b8000001818d820 */ /* 0x000fe20000400000 */
[----:B------:R-:W-:Y:S01]  /*0ba0*/  @!P5 FMUL R36, R36, 16777216 ;  /* 0x4b8000002424d820 */ /* 0x000fe20000400000 */
[----:B0-----:R-:W-:-:S05]  /*0bb0*/  FSETP.GT.AND P5, PT, R22, 8.50705917302346158658e+37, PT ;  /* 0x7e8000001600780b */ /* 0x001fca0003fa4000 */
[----:B------:R-:W0:Y:S01]  /*0bc0*/  MUFU.RCP R23, R23 ;  /* 0x0000001700177308 */ /* 0x000e220000001000 */
[----:B------:R-:W-:Y:S02]  /*0bd0*/  FSEL R42, R40, 1, P6 ;  /* 0x3f800000282a7808 */ /* 0x000fe40003000000 */
[----:B------:R-:W-:-:S03]  /*0be0*/  SEL R37, R37, RZ, P2 ;  /* 0x000000ff25257207 */ /* 0x000fc60001000000 */
[----:B------:R-:W-:Y:S01]  /*0bf0*/  @!P4 FMUL R42, R42, 16777216 ;  /* 0x4b8000002a2ac820 */ /* 0x000fe20000400000 */
[----:B-1----:R-:W-:Y:S01]  /*0c00*/  FSETP.GT.AND P4, PT, R25, 8.50705917302346158658e+37, PT ;  /* 0x7e8000001900780b */ /* 0x002fe20003f84000 */
[----:B------:R-:W-:Y:S01]  /*0c10*/  FADD R43, R37, 9.9999997473787516356e-06 ;  /* 0x3727c5ac252b7421 */ /* 0x000fe20000000000 */
[C---:B------:R-:W-:Y:S01]  /*0c20*/  FSETP.GEU.AND P6, PT, R22.reuse, 1.175494350822287508e-38, PT ;  /* 0x008000001600780b */ /* 0x040fe20003fce000 */
[----:B------:R-:W-:Y:S01]  /*0c30*/  @P5 FMUL R22, R22, 0.25 ;  /* 0x3e80000016165820 */ /* 0x000fe20000400000 */
[----:B0-----:R-:W-:Y:S01]  /*0c40*/  FMUL R37, R23, R42 ;  /* 0x0000002a17257220 */ /* 0x001fe20000400000 */
[----:B------:R-:W-:Y:S02]  /*0c50*/  FSEL R23, R40, 1, P5 ;  /* 0x3f80000028177808 */ /* 0x000fe40002800000 */
[C---:B------:R-:W-:Y:S01]  /*0c60*/  FSETP.GEU.AND P5, PT, R25.reuse, 1.175494350822287508e-38, PT ;  /* 0x008000001900780b */ /* 0x040fe20003fae000 */
[----:B------:R0:W-:Y:S05]  /*0c70*/  MUFU.RCP R41, R24 ;  /* 0x0000001800297308 */ /* 0x0001ea0000001000 */
[----:B------:R-:W-:-:S03]  /*0c80*/  @P4 FMUL R25, R25, 0.25 ;  /* 0x3e80000019194820 */ /* 0x000fc60000400000 */
[----:B------:R-:W1:Y:S01]  /*0c90*/  MUFU.SQRT R43, R43 ;  /* 0x0000002b002b7308 */ /* 0x000e620000002000 */
[----:B0-----:R-:W-:-:S05]  /*0ca0*/  SEL R24, R38, RZ, P2 ;  /* 0x000000ff26187207 */ /* 0x001fca0001000000 */
[----:B------:R-:W-:Y:S01]  /*0cb0*/  FADD R24, R24, 9.9999997473787516356e-06 ;  /* 0x3727c5ac18187421 */ /* 0x000fe20000000000 */
[----:B------:R-:W-:Y:S01]  /*0cc0*/  @!P5 FMUL R25, R25, 16777216 ;  /* 0x4b8000001919d820 */ /* 0x000fe20000400000 */
[----:B------:R-:W-:-:S04]  /*0cd0*/  @!P6 FMUL R22, R22, 16777216 ;  /* 0x4b8000001616e820 */ /* 0x000fc80000400000 */
[----:B------:R-:W0:Y:S01]  /*0ce0*/  MUFU.SQRT R24, R24 ;  /* 0x0000001800187308 */ /* 0x000e220000002000 */
[----:B------:R-:W-:Y:S01]  /*0cf0*/  @!P6 FMUL R23, R23, 16777216 ;  /* 0x4b8000001717e820 */ /* 0x000fe20000400000 */
[----:B-1----:R-:W-:-:S06]  /*0d00*/  FSETP.GT.AND P6, PT, R43, 8.50705917302346158658e+37, PT ;  /* 0x7e8000002b00780b */ /* 0x002fcc0003fc4000 */
[----:B------:R-:W1:Y:S01]  /*0d10*/  MUFU.RCP R39, R25 ;  /* 0x0000001900277308 */ /* 0x000e620000001000 */
[----:B------:R-:W-:-:S05]  /*0d20*/  FSEL R42, R40, 1, P4 ;  /* 0x3f800000282a7808 */ /* 0x000fca0002000000 */
[----:B------:R-:W-:Y:S01]  /*0d30*/  @!P5 FMUL R42, R42, 16777216 ;  /* 0x4b8000002a2ad820 */ /* 0x000fe20000400000 */
[----:B0-----:R-:W-:Y:S02]  /*0d40*/  FSETP.GT.AND P5, PT, R24, 8.50705917302346158658e+37, PT ;  /* 0x7e8000001800780b */ /* 0x001fe40003fa4000 */
[C---:B------:R-:W-:Y:S01]  /*0d50*/  FSETP.GEU.AND P4, PT, R43.reuse, 1.175494350822287508e-38, PT ;  /* 0x008000002b00780b */ /* 0x040fe20003f8e000 */
[----:B------:R-:W-:Y:S01]  /*0d60*/  @P6 FMUL R43, R43, 0.25 ;  /* 0x3e8000002b2b6820 */ /* 0x000fe20000400000 */
[----:B-1----:R-:W-:Y:S01]  /*0d70*/  FMUL R39, R39, R42 ;  /* 0x0000002a27277220 */ /* 0x002fe20000400000 */
[----:B------:R-:W-:Y:S02]  /*0d80*/  FSEL R42, R40, 1, P6 ;  /* 0x3f800000282a7808 */ /* 0x000fe40003000000 */
[C---:B------:R-:W-:Y:S01]  /*0d90*/  FSETP.GEU.AND P6, PT, R24.reuse, 1.175494350822287508e-38, PT ;  /* 0x008000001800780b */ /* 0x040fe20003fce000 */
[----:B------:R-:W0:Y:S05]  /*0da0*/  MUFU.RCP R38, R22 ;  /* 0x0000001600267308 */ /* 0x000e2a0000001000 */
[----:B------:R-:W-:Y:S01]  /*0db0*/  @P5 FMUL R24, R24, 0.25 ;  /* 0x3e80000018185820 */ /* 0x000fe20000400000 */
[----:B------:R-:W-:Y:S01]  /*0dc0*/  FMUL R36, R41, R36 ;  /* 0x0000002429247220 */ /* 0x000fe20000400000 */
[----:B------:R-:W-:-:S05]  /*0dd0*/  @!P4 FMUL R43, R43, 16777216 ;  /* 0x4b8000002b2bc820 */ /* 0x000fca0000400000 */
[----:B------:R-:W-:Y:S01]  /*0de0*/  @!P6 FMUL R24, R24, 16777216 ;  /* 0x4b8000001818e820 */ /* 0x000fe20000400000 */
[----:B------:R-:W1:Y:S01]  /*0df0*/  MUFU.RCP R44, R44 ;  /* 0x0000002c002c7308 */ /* 0x000e620000001000 */
[----:B0-----:R-:W-:Y:S02]  /*0e00*/  FMUL R38, R38, R23 ;  /* 0x0000001726267220 */ /* 0x001fe40000400000 */
[----:B------:R-:W0:Y:S05]  /*0e10*/  LDC.64 R22, c[0x0][0x2a0] ;  /* 0x0000a800ff167b82 */ /* 0x000e2a0000000a00 */
[----:B------:R3:W0:Y:S03]  /*0e20*/  MUFU.RCP R41, R24 ;  /* 0x0000001800297308 */ /* 0x0006260000001000 */
[----:B---3--:R-:W3:Y:S05]  /*0e30*/  LDC.64 R24, c[0x0][0x2a8] ;  /* 0x0000aa00ff187b82 */ /* 0x008eea0000000a00 */
[----:B------:R-:W0:Y:S01]  /*0e40*/  MUFU.RCP R43, R43 ;  /* 0x0000002b002b7308 */ /* 0x000e220000001000 */
[----:B-1----:R-:W-:Y:S01]  /*0e50*/  FMUL R35, R44, R35 ;  /* 0x000000232c237220 */ /* 0x002fe20000400000 */
[----:B------:R-:W-:Y:S01]  /*0e60*/  FSEL R44, R40, 1, P5 ;  /* 0x3f800000282c7808 */ /* 0x000fe20002800000 */
[----:B------:R-:W-:-:S04]  /*0e70*/  @!P4 FMUL R42, R42, 16777216 ;  /* 0x4b8000002a2ac820 */ /* 0x000fc80000400000 */
[----:B------:R-:W-:Y:S01]  /*0e80*/  @!P6 FMUL R44, R44, 16777216 ;  /* 0x4b8000002c2ce820 */ /* 0x000fe20000400000 */
[----:B0-----:R-:W-:-:S04]  /*0e90*/  IMAD.WIDE R22, R45, 0x4, R22 ;  /* 0x000000042d167825 */ /* 0x001fc800078e0216 */
[----:B------:R-:W-:Y:S01]  /*0ea0*/  FMUL R41, R41, R44 ;  /* 0x0000002c29297220 */ /* 0x000fe20000400000 */
[----:B------:R-:W-:Y:S01]  /*0eb0*/  FMUL R40, R43, R42 ;  /* 0x0000002a2b287220 */ /* 0x000fe20000400000 */
[----:B------:R-:W-:-:S06]  /*0ec0*/  CS2R R42, SRZ ;  /* 0x00000000002a7805 */ /* 0x000fcc000001ff00 */
[----:B------:R-:W2:Y:S01]  /*0ed0*/  @P2 LDG.E.EL R42, desc[UR4][R22.64+-0x180] ;  /* 0xfffe8004162a2981 */ /* 0x000ea2000c2e1900 */
[----:B---3--:R-:W-:Y:S01]  /*0ee0*/  IMAD.WIDE R24, R45, 0x4, R24 ;  /* 0x000000042d187825 */ /* 0x008fe200078e0218 */
[----:B------:R-:W-:Y:S02]  /*0ef0*/  CS2R R44, SRZ ;  /* 0x00000000002c7805 */ /* 0x000fe4000001ff00 */
[----:B------:R0:W3:Y:S04]  /*0f00*/  @P2 LDG.E.EL R43, desc[UR4][R22.64+-0x180] ;  /* 0xfffe8004162b2981 */ /* 0x0000e8000c2e1900 */
[----:B------:R-:W3:Y:S04]  /*0f10*/  @P2 LDG.E.EL R45, desc[UR4][R24.64+-0x180] ;  /* 0xfffe8004182d2981 */ /* 0x000ee8000c2e1900 */
[----:B------:R-:W3:Y:S01]  /*0f20*/  @P2 LDG.E.EL R44, desc[UR4][R24.64+-0x180] ;  /* 0xfffe8004182c2981 */ /* 0x000ee2000c2e1900 */
[----:B-----5:R-:W-:-:S02]  /*0f30*/  SEL R8, R8, RZ, !P0 ;  /* 0x000000ff08087207 */ /* 0x020fc40004000000 */
[----:B0-----:R-:W-:Y:S02]  /*0f40*/  SEL R23, R10, RZ, !P0 ;  /* 0x000000ff0a177207 */ /* 0x001fe40004000000 */
[----:B------:R-:W-:Y:S02]  /*0f50*/  SEL R11, R11, RZ, !P0 ;  /* 0x000000ff0b0b7207 */ /* 0x000fe40004000000 */
[----:B------:R-:W-:Y:S01]  /*0f60*/  SEL R10, R9, RZ, !P0 ;  /* 0x000000ff090a7207 */ /* 0x000fe20004000000 */
[----:B------:R-:W-:Y:S01]  /*0f70*/  FADD R9, R8, -R23 ;  /* 0x8000001708097221 */ /* 0x000fe20000000000 */
[----:B------:R-:W-:-:S03]  /*0f80*/  SEL R23, R16, RZ, !P1 ;  /* 0x000000ff10177207 */ /* 0x000fc60004800000 */
[----:B------:R-:W-:Y:S01]  /*0f90*/  FADD R8, R10, -R11 ;  /* 0x8000000b0a087221 */ /* 0x000fe20000000000 */
[----:B------:R-:W-:Y:S02]  /*0fa0*/  SEL R10, R2, RZ, !P1 ;  /* 0x000000ff020a7207 */ /* 0x000fe40004800000 */
[----:B------:R-:W-:Y:S01]  /*0fb0*/  SEL R6, R6, RZ, !P3 ;  /* 0x000000ff06067207 */ /* 0x000fe20005800000 */
[----:B------:R-:W-:Y:S01]  /*0fc0*/  FMUL R2, R34, R9 ;  /* 0x0000000922027220 */ /* 0x000fe20000400000 */
[----:B------:R-:W-:Y:S01]  /*0fd0*/  SEL R16, R5, RZ, !P1 ;  /* 0x000000ff05107207 */ /* 0x000fe20004800000 */
[----:B------:R-:W-:Y:S01]  /*0fe0*/  FADD R5, R10, -R23 ;  /* 0x800000170a057221 */ /* 0x000fe20000000000 */
[----:B------:R-:W-:Y:S02]  /*0ff0*/  SEL R3, R3, RZ, !P3 ;  /* 0x000000ff03037207 */ /* 0x000fe40005800000 */
[----:B------:R-:W-:Y:S01]  /*1000*/  SEL R9, R4, RZ, P2 ;  /* 0x000000ff04097207 */ /* 0x000fe20001000000 */
[----:B------:R-:W-:Y:S01]  /*1010*/  FMUL R36, R36, R5 ;  /* 0x0000000524247220 */ /* 0x000fe20000400000 */
[----:B------:R-:W-:Y:S01]  /*1020*/  SEL R7, R7, RZ, P2 ;  /* 0x000000ff07077207 */ /* 0x000fe20001000000 */
[----:B------:R-:W-:Y:S01]  /*1030*/  FMUL R35, R35, R8 ;  /* 0x0000000823237220 */ /* 0x000fe20000400000 */
[----:B------:R-:W-:-:S02]  /*1040*/  SEL R17, R17, RZ, !P1 ;  /* 0x000000ff11117207 */ /* 0x000fc40004800000 */
[----:B----4-:R-:W-:-:S03]  /*1050*/  SEL R8, R29, RZ, !P3 ;  /* 0x000000ff1d087207 */ /* 0x010fc60005800000 */
[----:B------:R-:W-:Y:S01]  /*1060*/  FADD R10, R16, -R17 ;  /* 0x80000011100a7221 */ /* 0x000fe20000000000 */
[----:B------:R-:W-:Y:S02]  /*1070*/  SEL R21, R21, RZ, !P1 ;  /* 0x000000ff15157207 */ /* 0x000fe40004800000 */
[----:B------:R-:W-:Y:S01]  /*1080*/  SEL R20, R20, RZ, !P1 ;  /* 0x000000ff14147207 */ /* 0x000fe20004800000 */
[----:B------:R-:W-:Y:S01]  /*1090*/  FMUL R37, R37, R10 ;  /* 0x0000000a25257220 */ /* 0x000fe20000400000 */
[----:B------:R-:W-:Y:S02]  /*10a0*/  SEL R11, R12, RZ, !P0 ;  /* 0x000000ff0c0b7207 */ /* 0x000fe40004000000 */
[----:B------:R-:W-:Y:S02]  /*10b0*/  SEL R14, R14, RZ, !P0 ;  /* 0x000000ff0e0e7207 */ /* 0x000fe40004000000 */
[----:B------:R-:W-:-:S03]  /*10c0*/  SEL R15, R15, RZ, !P0 ;  /* 0x000000ff0f0f7207 */ /* 0x000fc60004000000 */
[----:B------:R-:W-:Y:S01]  /*10d0*/  FFMA R2, R11, R2, R14 ;  /* 0x000000020b027223 */ /* 0x000fe2000000000e */
[----:B--2---:R-:W-:Y:S02]  /*10e0*/  SEL R26, R26, RZ, !P3 ;  /* 0x000000ff1a1a7207 */ /* 0x004fe40005800000 */
[----:B------:R-:W-:-:S03]  /*10f0*/  SEL R27, R27, RZ, !P3 ;  /* 0x000000ff1b1b7207 */ /* 0x000fc60005800000 */
[----:B------:R-:W-:Y:S02]  /*1100*/  FADD R5, R3, -R26 ;  /* 0x8000001a03057221 */ /* 0x000fe40000000000 */
[----:B------:R-:W-:Y:S02]  /*1110*/  FADD R4, R6, -R27 ;  /* 0x8000001b06047221 */ /* 0x000fe40000000000 */
[----:B------:R-:W-:Y:S02]  /*1120*/  FMUL R5, R38, R5 ;  /* 0x0000000526057220 */ /* 0x000fe40000400000 */
[----:B------:R-:W-:Y:S01]  /*1130*/  FMUL R39, R39, R4 ;  /* 0x0000000427277220 */ /* 0x000fe20000400000 */
[----:B------:R-:W-:Y:S02]  /*1140*/  SEL R32, R32, RZ, P2 ;  /* 0x000000ff20207207 */ /* 0x000fe40001000000 */
[----:B------:R-:W-:-:S03]  /*1150*/  SEL R6, R33, RZ, P2 ;  /* 0x000000ff21067207 */ /* 0x000fc60001000000 */
[----:B------:R-:W-:Y:S02]  /*1160*/  FADD R9, R9, -R32 ;  /* 0x8000002009097221 */ /* 0x000fe40000000000 */
[----:B------:R-:W-:Y:S01]  /*1170*/  FADD R4, R7, -R6 ;  /* 0x8000000607047221 */ /* 0x000fe20000000000 */
[----:B------:R-:W-:Y:S01]  /*1180*/  SEL R6, R28, RZ, !P3 ;  /* 0x000000ff1c067207 */ /* 0x000fe20005800000 */
[----:B------:R-:W-:Y:S01]  /*1190*/  FMUL R9, R40, R9 ;  /* 0x0000000928097220 */ /* 0x000fe20000400000 */
[----:B------:R-:W-:Y:S01]  /*11a0*/  SEL R7, R30, RZ, !P3 ;  /* 0x000000ff1e077207 */ /* 0x000fe20005800000 */
[----:B------:R-:W-:Y:S01]  /*11b0*/  FMUL R41, R41, R4 ;  /* 0x0000000429297220 */ /* 0x000fe20000400000 */
[----:B------:R-:W-:-:S03]  /*11c0*/  SEL R31, R31, RZ, !P3 ;  /* 0x000000ff1f1f7207 */ /* 0x000fc60005800000 */
[----:B------:R-:W-:Y:S02]  /*11d0*/  FFMA R6, R6, R5, R7 ;  /* 0x0000000506067223 */ /* 0x000fe40000000007 */
[----:B------:R-:W0:Y:S01]  /*11e0*/  LDC.64 R4, c[0x0][0x2b0] ;  /* 0x0000ac00ff047b82 */ /* 0x000e220000000a00 */
[----:B------:R-:W-:Y:S01]  /*11f0*/  FFMA R39, R8, R39, R31 ;  /* 0x0000002708277223 */ /* 0x000fe2000000001f */
[----:B------:R-:W-:Y:S02]  /*1200*/  SEL R8, R19, RZ, !P1 ;  /* 0x000000ff13087207 */ /* 0x000fe40004800000 */
[----:B------:R-:W-:Y:S02]  /*1210*/  SEL R3, R18, RZ, !P1 ;  /* 0x000000ff12037207 */ /* 0x000fe40004800000 */
[----:B------:R-:W-:Y:S01]  /*1220*/  FSETP.GEU.AND P4, PT, R6, RZ, PT ;  /* 0x000000ff0600720b */ /* 0x000fe20003f8e000 */
[----:B------:R-:W-:Y:S01]  /*1230*/  FFMA R37, R8, R37, R21 ;  /* 0x0000002508257223 */ /* 0x000fe20000000015 */
[----:B------:R-:W-:Y:S01]  /*1240*/  SEL R8, R13, RZ, !P0 ;  /* 0x000000ff0d087207 */ /* 0x000fe20004000000 */
[----:B------:R-:W-:Y:S01]  /*1250*/  FFMA R3, R3, R36, R20 ;  /* 0x0000002403037223 */ /* 0x000fe20000000014 */
[----:B------:R-:W-:-:S03]  /*1260*/  FSEL R6, R6, RZ, P4 ;  /* 0x000000ff06067208 */ /* 0x000fc60002000000 */
[----:B------:R-:W-:Y:S01]  /*1270*/  FFMA R35, R8, R35, R15 ;  /* 0x0000002308237223 */ /* 0x000fe2000000000f */
[----:B0-----:R-:W-:Y:S01]  /*1280*/  IMAD.WIDE R4, R0, 0x4, R4 ;  /* 0x0000000400047825 */ /* 0x001fe200078e0204 */
[----:B------:R-:W-:Y:S02]  /*1290*/  SEL R42, R42, RZ, P2 ;  /* 0x000000ff2a2a7207 */ /* 0x000fe40001000000 */
[----:B---3--:R-:W-:Y:S02]  /*12a0*/  SEL R43, R43, RZ, P2 ;  /* 0x000000ff2b2b7207 */ /* 0x008fe40001000000 */
[----:B------:R-:W-:Y:S02]  /*12b0*/  SEL R45, R45, RZ, P2 ;  /* 0x000000ff2d2d7207 */ /* 0x000fe40001000000 */
[----:B------:R-:W-:-:S03]  /*12c0*/  SEL R44, R44, RZ, P2 ;  /* 0x000000ff2c2c7207 */ /* 0x000fc60001000000 */
[----:B------:R-:W-:Y:S02]  /*12d0*/  FFMA R9, R42, R9, R45 ;  /* 0x000000092a097223 */ /* 0x000fe4000000002d */
[----:B------:R-:W-:-:S03]  /*12e0*/  FFMA R41, R43, R41, R44 ;  /* 0x000000292b297223 */ /* 0x000fc6000000002c */
[----:B------:R-:W-:Y:S02]  /*12f0*/  FSETP.GEU.AND P6, PT, R9, RZ, PT ;  /* 0x000000ff0900720b */ /* 0x000fe40003fce000 */
[----:B------:R-:W-:Y:S02]  /*1300*/  FSETP.GEU.AND P5, PT, R41, RZ, PT ;  /* 0x000000ff2900720b */ /* 0x000fe40003fae000 */
[----:B------:R-:W-:Y:S02]  /*1310*/  FSEL R9, R9, RZ, P6 ;  /* 0x000000ff09097208 */ /* 0x000fe40003000000 */
[----:B------:R-:W-:Y:S02]  /*1320*/  FSETP.GEU.AND P6, PT, R39, RZ, PT ;  /* 0x000000ff2700720b */ /* 0x000fe40003fce000 */
[----:B------:R-:W-:Y:S02]  /*1330*/  FSEL R41, R41, RZ, P5 ;  /* 0x000000ff29297208 */ /* 0x000fe40002800000 */
[----:B------:R-:W-:-:S02]  /*1340*/  FSEL R7, R39, RZ, P6 ;  /* 0x000000ff27077208 */ /* 0x000fc40003000000 */
[----:B------:R-:W-:Y:S02]  /*1350*/  @P3 FSEL R6, R9, RZ, P2 ;  /* 0x000000ff09063208 */ /* 0x000fe40001000000 */
[----:B------:R-:W-:Y:S02]  /*1360*/  @P3 FSEL R7, R41, RZ, P2 ;  /* 0x000000ff29073208 */ /* 0x000fe40001000000 */
[----:B------:R-:W-:Y:S02]  /*1370*/  FSETP.GEU.AND P2, PT, R3, RZ, PT ;  /* 0x000000ff0300720b */ /* 0x000fe40003f4e000 */
[----:B------:R-:W-:Y:S02]  /*1380*/  FSETP.GEU.AND P3, PT, R37, RZ, PT ;  /* 0x000000ff2500720b */ /* 0x000fe40003f6e000 */
[----:B------:R-:W-:Y:S02]  /*1390*/  @!P1 FSEL R6, R3, RZ, P2 ;  /* 0x000000ff03069208 */ /* 0x000fe40001000000 */
[----:B------:R-:W-:-:S02]  /*13a0*/  @!P1 FSEL R7, R37, RZ, P3 ;  /* 0x000000ff25079208 */ /* 0x000fc40001800000 */
[C---:B------:R-:W-:Y:S02]  /*13b0*/  FSETP.GEU.AND P1, PT, R2.reuse, RZ, PT ;  /* 0x000000ff0200720b */ /* 0x040fe40003f2e000 */
[C---:B------:R-:W-:Y:S02]  /*13c0*/  FSETP.GEU.AND P2, PT, R35.reuse, RZ, PT ;  /* 0x000000ff2300720b */ /* 0x040fe40003f4e000 */
[----:B------:R-:W-:Y:S02]  /*13d0*/  @!P0 FSEL R6, R2, RZ, P1 ;  /* 0x000000ff02068208 */ /* 0x000fe40000800000 */
[----:B------:R-:W-:-:S05]  /*13e0*/  @!P0 FSEL R7, R35, RZ, P2 ;  /* 0x000000ff23078208 */ /* 0x000fca0001000000 */
[----:B------:R-:W-:Y:S01]  /*13f0*/  STG.E.64 desc[UR4][R4.64], R6 ;  /* 0x0000000604007986 */ /* 0x000fe2000c101b04 */
[----:B------:R-:W-:Y:S05]  /*1400*/  EXIT ;  /* 0x000000000000794d */ /* 0x000fea0003800000 */
.L_x_0:
[----:B------:R-:W-:-:S00]  /*1410*/  BRA `(.L_x_0) ;  /* 0xfffffffc00fc7947 */ /* 0x000fc0000383ffff */
[----:B------:R-:W-:-:S00]  /*1420*/  NOP ;  /* 0x0000000000007918 */ /* 0x000fc00000000000 */
        /* <DEDUP_REMOVED lines=13> */
.L_x_1:


//--------------------- .nv.global.init           --------------------------
	.section	.nv.global.init,"aw",@progbits
.nv.global.init:
	.type		_$_str,@object
	.size		_$_str,(_$_str_$_2 - _$_str)
_$_str:
        /*0000*/ 	.byte	0x5f, 0x5f, 0x43, 0x55, 0x44, 0x41, 0x5f, 0x46, 0x54, 0x5a, 0x00
	.type		_$_str_$_2,@object
	.size		_$_str_$_2,(.L_1 - _$_str_$_2)
_$_str_$_2:
        /*000b*/ 	.byte	0x5f, 0x5f, 0x43, 0x55, 0x44, 0x41, 0x5f, 0x50, 0x52, 0x45, 0x43, 0x5f, 0x53, 0x51, 0x52, 0x54
        /*001b*/ 	.byte	0x00
.L_1:


//--------------------- .nv.constant0.triton_poi_fused_cat_6 --------------------------
	.section	.nv.constant0.triton_poi_fused_cat_6,"a",@progbits
	.sectionflags	@""
	.align	4
.nv.constant0.triton_poi_fused_cat_6:
	.zero		700
